	.headerflags	@"EF_CUDA_TEXMODE_UNIFIED EF_CUDA_64BIT_ADDRESS EF_CUDA_ACCELERATORS EF_CUDA_SM90 EF_CUDA_VIRTUAL_SM(EF_CUDA_SM90)"
	.elftype	@"ET_EXEC"


//--------------------- .nv.info                  --------------------------
	.section	.nv.info,"",@"SHT_CUDA_INFO"
	.align	4


	//----- nvinfo : EIATTR_REGCOUNT
	.align		4
        /*0000*/ 	.byte	0x04, 0x2f
        /*0002*/ 	.short	(.L_3 - .L_2)
	.align		4
.L_2:
        /*0004*/ 	.word	index@(triton_poi_fused__native_batch_norm_legit_no_training_add_relu_32)
        /*0008*/ 	.word	0x00000020


	//----- nvinfo : EIATTR_MIN_STACK_SIZE
	.align		4
.L_3:
        /*000c*/ 	.byte	0x04, 0x12
        /*000e*/ 	.short	(.L_5 - .L_4)
	.align		4
.L_4:
        /*0010*/ 	.word	index@(triton_poi_fused__native_batch_norm_legit_no_training_add_relu_32)
        /*0014*/ 	.word	0x00000000


	//----- nvinfo : EIATTR_FRAME_SIZE
	.align		4
.L_5:
        /*0018*/ 	.byte	0x04, 0x11
        /*001a*/ 	.short	(.L_7 - .L_6)
	.align		4
.L_6:
        /*001c*/ 	.word	index@(triton_poi_fused__native_batch_norm_legit_no_training_add_relu_32)
        /*0020*/ 	.word	0x00000000


	//----- nvinfo : EIATTR_MIN_STACK_SIZE
	.align		4
.L_7:
        /*0024*/ 	.byte	0x04, 0x12
        /*0026*/ 	.short	(.L_9 - .L_8)
	.align		4
.L_8:
        /*0028*/ 	.word	index@(triton_poi_fused__native_batch_norm_legit_no_training_add_relu_32)
        /*002c*/ 	.word	0x00000000
.L_9:


//--------------------- .nv.info.triton_poi_fused__native_batch_norm_legit_no_training_add_relu_32 --------------------------
	.section	.nv.info.triton_poi_fused__native_batch_norm_legit_no_training_add_relu_32,"",@"SHT_CUDA_INFO"
	.sectionflags	@""
	.align	4


	//----- nvinfo : EIATTR_CUDA_API_VERSION
	.align		4
        /*0000*/ 	.byte	0x04, 0x37
        /*0002*/ 	.short	(.L_11 - .L_10)
.L_10:
        /*0004*/ 	.word	0x0000007c


	//----- nvinfo : EIATTR_KPARAM_INFO
	.align		4
.L_11:
        /*0008*/ 	.byte	0x04, 0x17
        /*000a*/ 	.short	(.L_13 - .L_12)
.L_12:
        /*000c*/ 	.word	0x00000000
        /*0010*/ 	.short	0x0009
        /*0012*/ 	.short	0x0044
        /*0014*/ 	.byte	0x00, 0xf0, 0x11, 0x00


	//----- nvinfo : EIATTR_KPARAM_INFO
	.align		4
.L_13:
        /*0018*/ 	.byte	0x04, 0x17
        /*001a*/ 	.short	(.L_15 - .L_14)
.L_14:
        /*001c*/ 	.word	0x00000000
        /*0020*/ 	.short	0x0008
        /*0022*/ 	.short	0x0040
        /*0024*/ 	.byte	0x00, 0xf0, 0x11, 0x00


	//----- nvinfo : EIATTR_KPARAM_INFO
	.align		4
.L_15:
        /*0028*/ 	.byte	0x04, 0x17
        /*002a*/ 	.short	(.L_17 - .L_16)
.L_16:
        /*002c*/ 	.word	0x00000000
        /*0030*/ 	.short	0x0007
        /*0032*/ 	.short	0x0038
        /*0034*/ 	.byte	0x00, 0xf4, 0x21, 0x00


	//----- nvinfo : EIATTR_KPARAM_INFO
	.align		4
.L_17:
        /*0038*/ 	.byte	0x04, 0x17
        /*003a*/ 	.short	(.L_19 - .L_18)
.L_18:
        /*003c*/ 	.word	0x00000000
        /*0040*/ 	.short	0x0006
        /*0042*/ 	.short	0x0030
        /*0044*/ 	.byte	0x00, 0xf4, 0x21, 0x00


	//----- nvinfo : EIATTR_KPARAM_INFO
	.align		4
.L_19:
        /*0048*/ 	.byte	0x04, 0x17
        /*004a*/ 	.short	(.L_21 - .L_20)
.L_20:
        /*004c*/ 	.word	0x00000000
        /*0050*/ 	.short	0x0005
        /*0052*/ 	.short	0x0028
        /*0054*/ 	.byte	0x00, 0xf4, 0x21, 0x00


	//----- nvinfo : EIATTR_KPARAM_INFO
	.align		4
.L_21:
        /*0058*/ 	.byte	0x04, 0x17
        /*005a*/ 	.short	(.L_23 - .L_22)
.L_22:
        /*005c*/ 	.word	0x00000000
        /*0060*/ 	.short	0x0004
        /*0062*/ 	.short	0x0020
        /*0064*/ 	.byte	0x00, 0xf4, 0x21, 0x00


	//----- nvinfo : EIATTR_KPARAM_INFO
	.align		4
.L_23:
        /*0068*/ 	.byte	0x04, 0x17
        /*006a*/ 	.short	(.L_25 - .L_24)
.L_24:
        /*006c*/ 	.word	0x00000000
        /*0070*/ 	.short	0x0003
        /*0072*/ 	.short	0x0018
        /*0074*/ 	.byte	0x00, 0xf4, 0x21, 0x00


	//----- nvinfo : EIATTR_KPARAM_INFO
	.align		4
.L_25:
        /*0078*/ 	.byte	0x04, 0x17
        /*007a*/ 	.short	(.L_27 - .L_26)
.L_26:
        /*007c*/ 	.word	0x00000000
        /*0080*/ 	.short	0x0002
        /*0082*/ 	.short	0x0010
        /*0084*/ 	.byte	0x00, 0xf4, 0x21, 0x00


	//----- nvinfo : EIATTR_KPARAM_INFO
	.align		4
.L_27:
        /*0088*/ 	.byte	0x04, 0x17
        /*008a*/ 	.short	(.L_29 - .L_28)
.L_28:
        /*008c*/ 	.word	0x00000000
        /*0090*/ 	.short	0x0001
        /*0092*/ 	.short	0x0008
        /*0094*/ 	.byte	0x00, 0xf4, 0x21, 0x00


	//----- nvinfo : EIATTR_KPARAM_INFO
	.align		4
.L_29:
        /*0098*/ 	.byte	0x04, 0x17
        /*009a*/ 	.short	(.L_31 - .L_30)
.L_30:
        /*009c*/ 	.word	0x00000000
        /*00a0*/ 	.short	0x0000
        /*00a2*/ 	.short	0x0000
        /*00a4*/ 	.byte	0x00, 0xf4, 0x21, 0x00


	//----- nvinfo : EIATTR_SPARSE_MMA_MASK
	.align		4
.L_31:
        /*00a8*/ 	.byte	0x03, 0x50
        /*00aa*/ 	.short	0x0000


	//----- nvinfo : EIATTR_MAXREG_COUNT
	.align		4
        /*00ac*/ 	.byte	0x03, 0x1b
        /*00ae*/ 	.short	0x00ff


	//----- nvinfo : EIATTR_EXIT_INSTR_OFFSETS
	.align		4
        /*00b0*/ 	.byte	0x04, 0x1c
        /*00b2*/ 	.short	(.L_33 - .L_32)


	//   ....[0]....
.L_32:
        /*00b4*/ 	.word	0x00000ff0


	//   ....[1]....
        /*00b8*/ 	.word	0x00001030


	//----- nvinfo : EIATTR_REQNTID
	.align		4
.L_33:
        /*00bc*/ 	.byte	0x04, 0x10
        /*00be*/ 	.short	(.L_35 - .L_34)
.L_34:
        /*00c0*/ 	.word	0x00000080
        /*00c4*/ 	.word	0x00000001
        /*00c8*/ 	.word	0x00000001


	//----- nvinfo : EIATTR_CBANK_PARAM_SIZE
	.align		4
.L_35:
        /*00cc*/ 	.byte	0x03, 0x19
        /*00ce*/ 	.short	0x0048


	//----- nvinfo : EIATTR_PARAM_CBANK
	.align		4
        /*00d0*/ 	.byte	0x04, 0x0a
        /*00d2*/ 	.short	(.L_37 - .L_36)
	.align		4
.L_36:
        /*00d4*/ 	.word	index@(.nv.constant0.triton_poi_fused__native_batch_norm_legit_no_training_add_relu_32)
        /*00d8*/ 	.short	0x0210
        /*00da*/ 	.short	0x0048


	//----- nvinfo : EIATTR_SW_WAR
	.align		4
.L_37:
        /*00dc*/ 	.byte	0x04, 0x36
        /*00de*/ 	.short	(.L_39 - .L_38)
.L_38:
        /*00e0*/ 	.word	0x00000008
.L_39:


//--------------------- .nv.callgraph             --------------------------
	.section	.nv.callgraph,"",@"SHT_CUDA_CALLGRAPH"
	.align	4
	.sectionentsize	8
	.align		4
        /*0000*/ 	.word	0x00000000
	.align		4
        /*0004*/ 	.word	0xffffffff
	.align		4
        /*0008*/ 	.word	0x00000000
	.align		4
        /*000c*/ 	.word	0xfffffffe
	.align		4
        /*0010*/ 	.word	0x00000000
	.align		4
        /*0014*/ 	.word	0xfffffffd
	.align		4
        /*0018*/ 	.word	0x00000000
	.align		4
        /*001c*/ 	.word	0xfffffffc


//--------------------- .nv.constant4             --------------------------
	.section	.nv.constant4,"a",@progbits
	.align	8
	.align		8
.nv.constant4:
        /*0000*/ 	.dword	_$_str
	.align		8
        /*0008*/ 	.dword	_$_str_$_2


//--------------------- .text.triton_poi_fused__native_batch_norm_legit_no_training_add_relu_32 --------------------------
	.section	.text.triton_poi_fused__native_batch_norm_legit_no_training_add_relu_32,"ax",@progbits
	.sectionflags	@"SHF_BARRIERS=1"
	.align	128
        .global         triton_poi_fused__native_batch_norm_legit_no_training_add_relu_32
        .type           triton_poi_fused__native_batch_norm_legit_no_training_add_relu_32,@function
        .size           triton_poi_fused__native_batch_norm_legit_no_training_add_relu_32,(.L_x_1 - triton_poi_fused__native_batch_norm_legit_no_training_add_relu_32)
        .other          triton_poi_fused__native_batch_norm_legit_no_training_add_relu_32,@"STO_CUDA_ENTRY STV_DEFAULT"
triton_poi_fused__native_batch_norm_legit_no_training_add_relu_32:
.text.triton_poi_fused__native_batch_norm_legit_no_training_add_relu_32:
[----:B------:R-:W0:Y:S01]  /*0000*/  LDC R1, c[0x0][0x28] ;  /* 0x00000a00ff017b82 */ /* 0x000e220000000800 */
[----:B------:R-:W1:Y:S07]  /*0010*/  S2R R26, SR_CTAID.Y ;  /* 0x00000000001a7919 */ /* 0x000e6e0000002600 */
[----:B------:R-:W2:Y:S01]  /*0020*/  LDC.64 R18, c[0x0][0x210] ;  /* 0x00008400ff127b82 */ /* 0x000ea20000000a00 */
[----:B------:R-:W-:Y:S02]  /*0030*/  CS2R R8, SRZ ;  /* 0x0000000000087805 */ /* 0x000fe4000001ff00 */
[----:B------:R-:W-:Y:S01]  /*0040*/  CS2R R10, SRZ ;  /* 0x00000000000a7805 */ /* 0x000fe2000001ff00 */
[----:B------:R-:W3:Y:S01]  /*0050*/  S2R R2, SR_TID.X ;  /* 0x0000000000027919 */ /* 0x000ee20000002100 */
[----:B------:R-:W-:Y:S01]  /*0060*/  ULDC.64 UR6, c[0x0][0x208] ;  /* 0x0000820000067ab9 */ /* 0x000fe20000000a00 */
[----:B------:R-:W4:Y:S02]  /*0070*/  S2R R23, SR_CTAID.X ;  /* 0x0000000000177919 */ /* 0x000f240000002500 */
[----:B------:R-:W5:Y:S08]  /*0080*/  LDC.64 R16, c[0x0][0x218] ;  /* 0x00008600ff107b82 */ /* 0x000f700000000a00 */
[----:B------:R-:W2:Y:S01]  /*0090*/  LDC.64 R24, c[0x0][0x220] ;  /* 0x00008800ff187b82 */ /* 0x000ea20000000a00 */
[----:B-1----:R-:W-:-:S02]  /*00a0*/  IMAD.SHL.U32 R26, R26, 0x20, RZ ;  /* 0x000000201a1a7824 */ /* 0x002fc400078e00ff */
[----:B---3--:R-:W-:Y:S01]  /*00b0*/  IMAD.SHL.U32 R3, R2, 0x4, RZ ;  /* 0x0000000402037824 */ /* 0x008fe200078e00ff */
[----:B------:R-:W-:Y:S01]  /*00c0*/  SHF.R.U32.HI R22, RZ, 0x3, R2 ;  /* 0x00000003ff167819 */ /* 0x000fe20000011602 */
[----:B----4-:R-:W-:-:S03]  /*00d0*/  IMAD.SHL.U32 R23, R23, 0x20, RZ ;  /* 0x0000002017177824 */ /* 0x010fc600078e00ff */
[----:B------:R-:W-:Y:S02]  /*00e0*/  LOP3.LUT R20, R26, 0x1c, R3, 0xf8, !PT ;  /* 0x0000001c1a147812 */ /* 0x000fe400078ef803 */
[----:B------:R-:W-:Y:S02]  /*00f0*/  SGXT.U32 R22, R22, 0x4 ;  /* 0x000000041616781a */ /* 0x000fe40000000000 */
[C---:B------:R-:W-:Y:S01]  /*0100*/  ISETP.GE.AND P0, PT, R20.reuse, 0xd0, PT ;  /* 0x000000d01400780c */ /* 0x040fe20003f06270 */
[----:B------:R-:W-:Y:S01]  /*0110*/  IMAD.HI R0, R20, 0x4ec4ec4f, RZ ;  /* 0x4ec4ec4f14007827 */ /* 0x000fe200078e02ff */
[----:B------:R-:W-:-:S04]  /*0120*/  LOP3.LUT R2, R23, R22, RZ, 0xfc, !PT ;  /* 0x0000001617027212 */ /* 0x000fc800078efcff */
[----:B------:R-:W-:Y:S02]  /*0130*/  SHF.R.U32.HI R5, RZ, 0x1f, R0 ;  /* 0x0000001fff057819 */ /* 0x000fe40000011600 */
[----:B------:R-:W-:Y:S02]  /*0140*/  ISETP.LT.AND P2, PT, R2, 0x40, !P0 ;  /* 0x000000400200780c */ /* 0x000fe40004741270 */
[----:B------:R-:W-:Y:S02]  /*0150*/  LEA.HI.SX32 R5, R0, R5, 0x1c ;  /* 0x0000000500057211 */ /* 0x000fe400078fe2ff */
[----:B------:R-:W-:-:S03]  /*0160*/  LOP3.LUT R0, R23, 0x10, R22, 0xfe, !PT ;  /* 0x0000001017007812 */ /* 0x000fc600078efe16 */
[----:B------:R-:W-:Y:S01]  /*0170*/  IMAD R20, R5, -0x34, R20 ;  /* 0xffffffcc05147824 */ /* 0x000fe200078e0214 */
[----:B------:R-:W-:-:S03]  /*0180*/  ISETP.LT.AND P1, PT, R0, 0x40, !P0 ;  /* 0x000000400000780c */ /* 0x000fc60004721270 */
[----:B------:R-:W-:-:S04]  /*0190*/  IMAD R5, R5, 0xd00, R20 ;  /* 0x00000d0005057824 */ /* 0x000fc800078e0214 */
[--C-:B------:R-:W-:Y:S02]  /*01a0*/  IMAD R2, R2, 0x34, R5.reuse ;  /* 0x0000003402027824 */ /* 0x100fe400078e0205 */
[----:B------:R-:W-:Y:S01]  /*01b0*/  IMAD R0, R0, 0x34, R5 ;  /* 0x0000003400007824 */ /* 0x000fe200078e0205 */
[----:B------:R-:W-:Y:S01]  /*01c0*/  CS2R R4, SRZ ;  /* 0x0000000000047805 */ /* 0x000fe2000001ff00 */
[----:B--2---:R-:W-:Y:S01]  /*01d0*/  IMAD.WIDE R28, R2, 0x4, R18 ;  /* 0x00000004021c7825 */ /* 0x004fe200078e0212 */
[----:B------:R-:W-:-:S03]  /*01e0*/  CS2R R6, SRZ ;  /* 0x0000000000067805 */ /* 0x000fc6000001ff00 */
[----:B------:R-:W-:Y:S01]  /*01f0*/  IMAD.WIDE R18, R0, 0x4, R18 ;  /* 0x0000000400127825 */ /* 0x000fe200078e0212 */
[----:B------:R5:W2:Y:S01]  /*0200*/  @P2 LDG.E.EL.128 R8, desc[UR6][R28.64] ;  /* 0x000000061c082981 */ /* 0x000aa2000c2e1d00 */
[----:B------:R-:W-:Y:S02]  /*0210*/  CS2R R12, SRZ ;  /* 0x00000000000c7805 */ /* 0x000fe4000001ff00 */
[----:B------:R-:W-:Y:S01]  /*0220*/  CS2R R14, SRZ ;  /* 0x00000000000e7805 */ /* 0x000fe2000001ff00 */
[----:B------:R1:W3:Y:S01]  /*0230*/  @P1 LDG.E.EL.128 R4, desc[UR6][R18.64] ;  /* 0x0000000612041981 */ /* 0x0002e2000c2e1d00 */
[----:B0-----:R-:W-:-:S04]  /*0240*/  IMAD.WIDE R24, R20, 0x4, R24 ;  /* 0x0000000414187825 */ /* 0x001fc800078e0218 */
[----:B-----5:R-:W-:Y:S01]  /*0250*/  IMAD.WIDE R28, R20, 0x4, R16 ;  /* 0x00000004141c7825 */ /* 0x020fe200078e0210 */
[----:B------:R-:W-:Y:S02]  /*0260*/  CS2R R16, SRZ ;  /* 0x0000000000107805 */ /* 0x000fe4000001ff00 */
[----:B-1----:R-:W-:Y:S02]  /*0270*/  CS2R R18, SRZ ;  /* 0x0000000000127805 */ /* 0x002fe4000001ff00 */
[----:B------:R-:W2:Y:S04]  /*0280*/  @!P0 LDG.E.EL.128 R12, desc[UR6][R28.64] ;  /* 0x000000061c0c8981 */ /* 0x000ea8000c2e1d00 */
[----:B------:R0:W4:Y:S01]  /*0290*/  @!P0 LDG.E.EL.128 R16, desc[UR6][R24.64] ;  /* 0x0000000618108981 */ /* 0x000122000c2e1d00 */
[----:B------:R-:W-:Y:S01]  /*02a0*/  LOP3.LUT R3, R23, 0x1c, R3, 0xf8, !PT ;  /* 0x0000001c17037812 */ /* 0x000fe200078ef803 */
[----:B0-----:R-:W-:-:S02]  /*02b0*/  IMAD.MOV.U32 R25, RZ, RZ, 0x3e800000 ;  /* 0x3e800000ff197424 */ /* 0x001fc400078e00ff */
[----:B----4-:R-:W-:Y:S01]  /*02c0*/  FADD R16, R16, 9.9999997473787516356e-06 ;  /* 0x3727c5ac10107421 */ /* 0x010fe20000000000 */
[----:B------:R-:W-:-:S03]  /*02d0*/  FADD R17, R17, 9.9999997473787516356e-06 ;  /* 0x3727c5ac11117421 */ /* 0x000fc60000000000 */
[----:B------:R-:W0:Y:S01]  /*02e0*/  MUFU.SQRT R29, R16 ;  /* 0x00000010001d7308 */ /* 0x000e220000002000 */
[----:B------:R-:W-:-:S07]  /*02f0*/  FADD R19, R19, 9.9999997473787516356e-06 ;  /* 0x3727c5ac13137421 */ /* 0x000fce0000000000 */
[----:B------:R-:W1:Y:S08]  /*0300*/  MUFU.SQRT R21, R17 ;  /* 0x0000001100157308 */ /* 0x000e700000002000 */
[----:B------:R-:W4:Y:S01]  /*0310*/  MUFU.SQRT R27, R19 ;  /* 0x00000013001b7308 */ /* 0x000f220000002000 */
[----:B0-----:R-:W-:Y:S01]  /*0320*/  FSETP.GT.AND P5, PT, R29, 8.50705917302346158658e+37, PT ;  /* 0x7e8000001d00780b */ /* 0x001fe20003fa4000 */
[----:B------:R-:W-:Y:S01]  /*0330*/  FADD R18, R18, 9.9999997473787516356e-06 ;  /* 0x3727c5ac12127421 */ /* 0x000fe20000000000 */
[----:B-1----:R-:W-:-:S05]  /*0340*/  FSETP.GT.AND P6, PT, R21, 8.50705917302346158658e+37, PT ;  /* 0x7e8000001500780b */ /* 0x002fca0003fc4000 */
[----:B------:R-:W0:Y:S01]  /*0350*/  MUFU.SQRT R28, R18 ;  /* 0x00000012001c7308 */ /* 0x000e220000002000 */
[----:B------:R-:W-:Y:S02]  /*0360*/  FSETP.GEU.AND P3, PT, R29, 1.175494350822287508e-38, PT ;  /* 0x008000001d00780b */ /* 0x000fe40003f6e000 */
[----:B------:R-:W-:-:S03]  /*0370*/  FSEL R24, R25, 1, P5 ;  /* 0x3f80000019187808 */ /* 0x000fc60002800000 */
[----:B------:R-:W-:Y:S01]  /*0380*/  @P5 FMUL R29, R29, 0.25 ;  /* 0x3e8000001d1d5820 */ /* 0x000fe20000400000 */
[----:B----4-:R-:W-:Y:S02]  /*0390*/  FSETP.GT.AND P4, PT, R27, 8.50705917302346158658e+37, PT ;  /* 0x7e8000001b00780b */ /* 0x010fe40003f84000 */
[----:B------:R-:W-:Y:S02]  /*03a0*/  FSETP.GEU.AND P5, PT, R21, 1.175494350822287508e-38, PT ;  /* 0x008000001500780b */ /* 0x000fe40003fae000 */
[----:B------:R-:W-:Y:S01]  /*03b0*/  FSEL R23, R25, 1, P6 ;  /* 0x3f80000019177808 */ /* 0x000fe20003000000 */
[----:B------:R-:W-:Y:S01]  /*03c0*/  @P6 FMUL R21, R21, 0.25 ;  /* 0x3e80000015156820 */ /* 0x000fe20000400000 */
[----:B------:R-:W-:Y:S02]  /*03d0*/  FSETP.GEU.AND P6, PT, R27, 1.175494350822287508e-38, PT ;  /* 0x008000001b00780b */ /* 0x000fe40003fce000 */
[----:B------:R-:W-:Y:S02]  /*03e0*/  LOP3.LUT R17, R26, R22, RZ, 0xfc, !PT ;  /* 0x000000161a117212 */ /* 0x000fe400078efcff */
[----:B------:R-:W-:-:S02]  /*03f0*/  LOP3.LUT R16, R26, 0x10, R22, 0xfe, !PT ;  /* 0x000000101a107812 */ /* 0x000fc400078efe16 */
[----:B------:R-:W-:Y:S01]  /*0400*/  FSEL R26, R25, 1, P4 ;  /* 0x3f800000191a7808 */ /* 0x000fe20002000000 */
[----:B------:R-:W-:Y:S01]  /*0410*/  @P4 FMUL R27, R27, 0.25 ;  /* 0x3e8000001b1b4820 */ /* 0x000fe20000400000 */
[----:B0-----:R-:W-:-:S05]  /*0420*/  FSETP.GT.AND P4, PT, R28, 8.50705917302346158658e+37, PT ;  /* 0x7e8000001c00780b */ /* 0x001fca0003f84000 */
[----:B------:R-:W-:Y:S01]  /*0430*/  @!P6 FMUL R27, R27, 16777216 ;  /* 0x4b8000001b1be820 */ /* 0x000fe20000400000 */
[----:B------:R-:W-:Y:S01]  /*0440*/  @!P6 FMUL R26, R26, 16777216 ;  /* 0x4b8000001a1ae820 */ /* 0x000fe20000400000 */
[----:B------:R-:W-:Y:S01]  /*0450*/  FSETP.GEU.AND P6, PT, R28, 1.175494350822287508e-38, PT ;  /* 0x008000001c00780b */ /* 0x000fe20003fce000 */
[C---:B--2---:R-:W-:Y:S01]  /*0460*/  FADD R18, -R12.reuse, R8 ;  /* 0x000000080c127221 */ /* 0x044fe20000000100 */
[C---:B------:R-:W-:Y:S02]  /*0470*/  FADD R19, -R13.reuse, R9 ;  /* 0x000000090d137221 */ /* 0x040fe40000000100 */
[----:B------:R-:W0:Y:S01]  /*0480*/  MUFU.RCP R27, R27 ;  /* 0x0000001b001b7308 */ /* 0x000e220000001000 */
[----:B---3--:R-:W-:Y:S01]  /*0490*/  FADD R12, -R12, R4 ;  /* 0x000000040c0c7221 */ /* 0x008fe20000000100 */
[----:B------:R-:W-:Y:S01]  /*04a0*/  @P4 FMUL R28, R28, 0.25 ;  /* 0x3e8000001c1c4820 */ /* 0x000fe20000400000 */
[----:B------:R-:W-:Y:S01]  /*04b0*/  FADD R13, -R13, R5 ;  /* 0x000000050d0d7221 */ /* 0x000fe20000000100 */
[----:B------:R-:W-:Y:S01]  /*04c0*/  @!P3 FMUL R29, R29, 16777216 ;  /* 0x4b8000001d1db820 */ /* 0x000fe20000400000 */
[----:B------:R-:W1:Y:S01]  /*04d0*/  LDC.64 R4, c[0x0][0x228] ;  /* 0x00008a00ff047b82 */ /* 0x000e620000000a00 */
[----:B------:R-:W-:Y:S01]  /*04e0*/  @!P5 FMUL R21, R21, 16777216 ;  /* 0x4b8000001515d820 */ /* 0x000fe20000400000 */
[----:B------:R-:W-:-:S02]  /*04f0*/  FADD R22, -R14, R10 ;  /* 0x0000000a0e167221 */ /* 0x000fc40000000100 */
[----:B------:R-:W-:Y:S01]  /*0500*/  @!P6 FMUL R28, R28, 16777216 ;  /* 0x4b8000001c1ce820 */ /* 0x000fe20000400000 */
[----:B------:R-:W-:Y:S01]  /*0510*/  FADD R14, -R14, R6 ;  /* 0x000000060e0e7221 */ /* 0x000fe20000000100 */
[C---:B------:R-:W-:Y:S01]  /*0520*/  FADD R9, -R15.reuse, R7 ;  /* 0x000000070f097221 */ /* 0x040fe20000000100 */
[----:B------:R-:W-:Y:S01]  /*0530*/  FADD R11, -R15, R11 ;  /* 0x0000000b0f0b7221 */ /* 0x000fe20000000100 */
[----:B------:R-:W2:Y:S01]  /*0540*/  LDC.64 R6, c[0x0][0x230] ;  /* 0x00008c00ff067b82 */ /* 0x000ea20000000a00 */
[----:B------:R-:W3:Y:S01]  /*0550*/  MUFU.RCP R29, R29 ;  /* 0x0000001d001d7308 */ /* 0x000ee20000001000 */
[----:B0-----:R-:W-:Y:S01]  /*0560*/  FMUL R10, R27, R26 ;  /* 0x0000001a1b0a7220 */ /* 0x001fe20000400000 */
[----:B------:R-:W-:-:S06]  /*0570*/  FSEL R26, R25, 1, P4 ;  /* 0x3f800000191a7808 */ /* 0x000fcc0002000000 */
[----:B------:R0:W4:Y:S08]  /*0580*/  MUFU.RCP R15, R28 ;  /* 0x0000001c000f7308 */ /* 0x0001300000001000 */
[----:B------:R-:W5:Y:S01]  /*0590*/  MUFU.RCP R8, R21 ;  /* 0x0000001500087308 */ /* 0x000f620000001000 */
[----:B------:R-:W-:Y:S01]  /*05a0*/  @!P3 FMUL R24, R24, 16777216 ;  /* 0x4b8000001818b820 */ /* 0x000fe20000400000 */
[----:B------:R-:W-:Y:S01]  /*05b0*/  @!P6 FMUL R26, R26, 16777216 ;  /* 0x4b8000001a1ae820 */ /* 0x000fe20000400000 */
[----:B------:R-:W-:Y:S01]  /*05c0*/  @!P5 FMUL R23, R23, 16777216 ;  /* 0x4b8000001717d820 */ /* 0x000fe20000400000 */
[C---:B0-----:R-:W-:Y:S01]  /*05d0*/  FMUL R28, R10.reuse, R11 ;  /* 0x0000000b0a1c7220 */ /* 0x041fe20000400000 */
[----:B---3--:R-:W-:Y:S01]  /*05e0*/  FMUL R29, R29, R24 ;  /* 0x000000181d1d7220 */ /* 0x008fe20000400000 */
[----:B----4-:R-:W-:Y:S01]  /*05f0*/  FMUL R15, R15, R26 ;  /* 0x0000001a0f0f7220 */ /* 0x010fe20000400000 */
[----:B------:R-:W-:Y:S01]  /*0600*/  FMUL R26, R10, R9 ;  /* 0x000000090a1a7220 */ /* 0x000fe20000400000 */
[----:B------:R-:W-:Y:S01]  /*0610*/  CS2R R10, SRZ ;  /* 0x00000000000a7805 */ /* 0x000fe2000001ff00 */
[----:B-1----:R-:W-:-:S04]  /*0620*/  IMAD.WIDE R4, R20, 0x4, R4 ;  /* 0x0000000414047825 */ /* 0x002fc800078e0204 */
[----:B-----5:R-:W-:Y:S01]  /*0630*/  FMUL R24, R8, R23 ;  /* 0x0000001708187220 */ /* 0x020fe20000400000 */
[----:B------:R-:W-:Y:S01]  /*0640*/  CS2R R8, SRZ ;  /* 0x0000000000087805 */ /* 0x000fe2000001ff00 */
[----:B--2---:R-:W-:Y:S01]  /*0650*/  IMAD.WIDE R20, R20, 0x4, R6 ;  /* 0x0000000414147825 */ /* 0x004fe200078e0206 */
[----:B------:R-:W-:-:S04]  /*0660*/  CS2R R6, SRZ ;  /* 0x0000000000067805 */ /* 0x000fc8000001ff00 */
[----:B------:R0:W2:Y:S02]  /*0670*/  @!P0 LDG.E.EL.128 R8, desc[UR6][R4.64] ;  /* 0x0000000604088981 */ /* 0x0000a4000c2e1d00 */
[----:B0-----:R-:W-:-:S06]  /*0680*/  CS2R R4, SRZ ;  /* 0x0000000000047805 */ /* 0x001fcc000001ff00 */
[----:B------:R0:W2:Y:S02]  /*0690*/  @!P0 LDG.E.EL.128 R4, desc[UR6][R20.64] ;  /* 0x0000000614048981 */ /* 0x0000a4000c2e1d00 */
[----:B0-----:R-:W0:Y:S01]  /*06a0*/  S2R R20, SR_TID.X ;  /* 0x0000000000147919 */ /* 0x001e220000002100 */
[----:B------:R-:W1:Y:S01]  /*06b0*/  S2UR UR5, SR_CgaCtaId ;  /* 0x00000000000579c3 */ /* 0x000e620000008800 */
[C---:B------:R-:W-:Y:S01]  /*06c0*/  FMUL R23, R29.reuse, R12 ;  /* 0x0000000c1d177220 */ /* 0x040fe20000400000 */
[----:B------:R-:W-:Y:S01]  /*06d0*/  FMUL R29, R29, R18 ;  /* 0x000000121d1d7220 */ /* 0x000fe20000400000 */
[C---:B------:R-:W-:Y:S01]  /*06e0*/  FMUL R18, R24.reuse, R13 ;  /* 0x0000000d18127220 */ /* 0x040fe20000400000 */
[----:B------:R-:W-:Y:S01]  /*06f0*/  FMUL R24, R24, R19 ;  /* 0x0000001318187220 */ /* 0x000fe20000400000 */
[C---:B------:R-:W-:Y:S01]  /*0700*/  FMUL R19, R15.reuse, R14 ;  /* 0x0000000e0f137220 */ /* 0x040fe20000400000 */
[----:B------:R-:W-:Y:S01]  /*0710*/  FMUL R15, R15, R22 ;  /* 0x000000160f0f7220 */ /* 0x000fe20000400000 */
[----:B------:R-:W-:-:S02]  /*0720*/  UMOV UR4, 0x400 ;  /* 0x0000040000047882 */ /* 0x000fc40000000000 */
[----:B-1----:R-:W-:Y:S01]  /*0730*/  UPRMT UR4, UR5, 0x654, UR4 ;  /* 0x0000065405047896 */ /* 0x002fe20008000004 */
[----:B0-----:R-:W-:-:S04]  /*0740*/  SHF.L.U32 R21, R20, 0x7, RZ ;  /* 0x0000000714157819 */ /* 0x001fc800000006ff */
[----:B------:R-:W-:-:S04]  /*0750*/  LOP3.LUT R21, R21, 0x380, RZ, 0xc0, !PT ;  /* 0x0000038015157812 */ /* 0x000fc800078ec0ff */
[----:B------:R-:W-:-:S04]  /*0760*/  LOP3.LUT R22, R21, 0x60, RZ, 0xfc, !PT ;  /* 0x0000006015167812 */ /* 0x000fc800078efcff */
[----:B------:R-:W-:Y:S01]  /*0770*/  SHF.R.U32.HI R22, RZ, 0x5, R22 ;  /* 0x00000005ff167819 */ /* 0x000fe20000011616 */
[-CC-:B--2---:R-:W-:Y:S01]  /*0780*/  FFMA R13, R24, R9.reuse, R5.reuse ;  /* 0x00000009180d7223 */ /* 0x184fe20000000005 */
[----:B------:R-:W-:Y:S01]  /*0790*/  FFMA R5, R18, R9, R5 ;  /* 0x0000000912057223 */ /* 0x000fe20000000005 */
[-C--:B------:R-:W-:Y:S01]  /*07a0*/  FFMA R12, R29, R8.reuse, R4 ;  /* 0x000000081d0c7223 */ /* 0x080fe20000000004 */
[----:B------:R-:W-:Y:S01]  /*07b0*/  SHF.R.U32.HI R9, RZ, 0x3, R20 ;  /* 0x00000003ff097819 */ /* 0x000fe20000011614 */
[----:B------:R-:W-:Y:S01]  /*07c0*/  FFMA R4, R23, R8, R4 ;  /* 0x0000000817047223 */ /* 0x000fe20000000004 */
[-CC-:B------:R-:W-:Y:S01]  /*07d0*/  FFMA R8, R15, R10.reuse, R6.reuse ;  /* 0x0000000a0f087223 */ /* 0x180fe20000000006 */
[----:B------:R-:W-:Y:S01]  /*07e0*/  FFMA R10, R19, R10, R6 ;  /* 0x0000000a130a7223 */ /* 0x000fe20000000006 */
[----:B------:R-:W-:Y:S02]  /*07f0*/  SGXT.U32 R6, R9, 0x4 ;  /* 0x000000040906781a */ /* 0x000fe40000000000 */
[----:B------:R-:W-:-:S02]  /*0800*/  LOP3.LUT R24, R21, 0x40, RZ, 0xfc, !PT ;  /* 0x0000004015187812 */ /* 0x000fc400078efcff */
[C---:B------:R-:W-:Y:S02]  /*0810*/  LOP3.LUT R25, R21.reuse, R6, RZ, 0xfc, !PT ;  /* 0x0000000615197212 */ /* 0x040fe400078efcff */
[C---:B------:R-:W-:Y:S02]  /*0820*/  FSETP.GEU.AND P3, PT, R12.reuse, RZ, PT ;  /* 0x000000ff0c00720b */ /* 0x040fe40003f6e000 */
[C---:B------:R-:W-:Y:S02]  /*0830*/  LEA.HI R6, R21.reuse, UR4, RZ, 0x1d ;  /* 0x0000000415067c11 */ /* 0x040fe4000f8fe8ff */
[----:B------:R-:W-:Y:S02]  /*0840*/  SHF.R.U32.HI R24, RZ, 0x5, R24 ;  /* 0x00000005ff187819 */ /* 0x000fe40000011618 */
[----:B------:R-:W-:Y:S02]  /*0850*/  LOP3.LUT R23, R21, 0x20, RZ, 0xfc, !PT ;  /* 0x0000002015177812 */ /* 0x000fe400078efcff */
[----:B------:R-:W-:Y:S01]  /*0860*/  FSEL R9, R12, RZ, P3 ;  /* 0x000000ff0c097208 */ /* 0x000fe20001800000 */
[----:B------:R-:W-:Y:S01]  /*0870*/  IMAD R6, R25, 0x4, R6 ;  /* 0x0000000419067824 */ /* 0x000fe200078e0206 */
[----:B------:R-:W-:-:S02]  /*0880*/  LEA R12, R24, UR4, 0x2 ;  /* 0x00000004180c7c11 */ /* 0x000fc4000f8e10ff */
[C---:B------:R-:W-:Y:S02]  /*0890*/  FSETP.GEU.AND P4, PT, R8.reuse, RZ, PT ;  /* 0x000000ff0800720b */ /* 0x040fe40003f8e000 */
[----:B------:R-:W-:Y:S01]  /*08a0*/  SHF.R.U32.HI R23, RZ, 0x5, R23 ;  /* 0x00000005ff177819 */ /* 0x000fe20000011617 */
[----:B------:R-:W-:Y:S01]  /*08b0*/  IMAD.HI R18, R17, 0x4ec4ec4f, RZ ;  /* 0x4ec4ec4f11127827 */ /* 0x000fe200078e02ff */
[----:B------:R0:W-:Y:S03]  /*08c0*/  STS [R6], R9 ;  /* 0x0000000906007388 */ /* 0x0001e60000000800 */
[----:B------:R-:W-:Y:S01]  /*08d0*/  IMAD R27, R25, 0x4, R12 ;  /* 0x00000004191b7824 */ /* 0x000fe200078e020c */
[----:B------:R-:W-:Y:S01]  /*08e0*/  FSEL R12, R8, RZ, P4 ;  /* 0x000000ff080c7208 */ /* 0x000fe20002000000 */
[-CC-:B------:R-:W-:Y:S01]  /*08f0*/  FFMA R28, R28, R11.reuse, R7.reuse ;  /* 0x0000000b1c1c7223 */ /* 0x180fe20000000007 */
[----:B------:R-:W-:Y:S01]  /*0900*/  LEA R14, R23, UR4, 0x2 ;  /* 0x00000004170e7c11 */ /* 0x000fe2000f8e10ff */
[----:B------:R-:W-:Y:S01]  /*0910*/  FFMA R26, R26, R11, R7 ;  /* 0x0000000b1a1a7223 */ /* 0x000fe20000000007 */
[----:B------:R-:W-:Y:S01]  /*0920*/  FSETP.GEU.AND P0, PT, R13, RZ, PT ;  /* 0x000000ff0d00720b */ /* 0x000fe20003f0e000 */
[----:B0-----:R-:W0:Y:S01]  /*0930*/  LDC.64 R8, c[0x0][0x238] ;  /* 0x00008e00ff087b82 */ /* 0x001e220000000a00 */
[----:B------:R-:W-:Y:S01]  /*0940*/  SHF.R.U32.HI R7, RZ, 0x1f, R18 ;  /* 0x0000001fff077819 */ /* 0x000fe20000011612 */
[----:B------:R-:W-:Y:S01]  /*0950*/  IMAD R14, R25, 0x4, R14 ;  /* 0x00000004190e7824 */ /* 0x000fe200078e020e */
[----:B------:R-:W-:-:S02]  /*0960*/  FSEL R13, R13, RZ, P0 ;  /* 0x000000ff0d0d7208 */ /* 0x000fc40000000000 */
[----:B------:R-:W-:Y:S02]  /*0970*/  FSETP.GEU.AND P3, PT, R28, RZ, PT ;  /* 0x000000ff1c00720b */ /* 0x000fe40003f6e000 */
[----:B------:R-:W-:Y:S02]  /*0980*/  FSETP.GEU.AND P0, PT, R4, RZ, PT ;  /* 0x000000ff0400720b */ /* 0x000fe40003f0e000 */
[----:B------:R-:W-:Y:S01]  /*0990*/  LEA.HI.SX32 R18, R18, R7, 0x1c ;  /* 0x0000000712127211 */ /* 0x000fe200078fe2ff */
[----:B------:R1:W-:Y:S01]  /*09a0*/  STS [R14+0x80], R13 ;  /* 0x0000800d0e007388 */ /* 0x0003e20000000800 */
[----:B------:R-:W-:Y:S02]  /*09b0*/  LEA R19, R22, UR4, 0x2 ;  /* 0x0000000416137c11 */ /* 0x000fe4000f8e10ff */
[----:B------:R-:W-:Y:S01]  /*09c0*/  FSEL R15, R28, RZ, P3 ;  /* 0x000000ff1c0f7208 */ /* 0x000fe20001800000 */
[----:B------:R-:W-:Y:S01]  /*09d0*/  IMAD R28, R18, -0x34, R17 ;  /* 0xffffffcc121c7824 */ /* 0x000fe200078e0211 */
[----:B------:R-:W-:Y:S01]  /*09e0*/  FSETP.GEU.AND P3, PT, R5, RZ, PT ;  /* 0x000000ff0500720b */ /* 0x000fe20003f6e000 */
[----:B------:R-:W-:Y:S01]  /*09f0*/  VIADD R11, R3, 0xd00 ;  /* 0x00000d00030b7836 */ /* 0x000fe20000000000 */
[----:B------:R-:W-:-:S02]  /*0a00*/  LEA R19, R25, R19, 0x2 ;  /* 0x0000001319137211 */ /* 0x000fc400078e10ff */
[----:B-1----:R-:W-:Y:S01]  /*0a10*/  FSEL R13, R4, RZ, P0 ;  /* 0x000000ff040d7208 */ /* 0x002fe20000000000 */
[----:B------:R-:W-:Y:S01]  /*0a20*/  IMAD.HI R4, R16, 0x4ec4ec4f, RZ ;  /* 0x4ec4ec4f10047827 */ /* 0x000fe200078e02ff */
[----:B------:R-:W-:Y:S02]  /*0a30*/  ISETP.GE.AND P0, PT, R3, 0x40, PT ;  /* 0x000000400300780c */ /* 0x000fe40003f06270 */
[----:B------:R-:W-:Y:S01]  /*0a40*/  FSEL R29, R5, RZ, P3 ;  /* 0x000000ff051d7208 */ /* 0x000fe20001800000 */
[----:B------:R-:W-:Y:S01]  /*0a50*/  IMAD R5, R28, 0x40, R11 ;  /* 0x000000401c057824 */ /* 0x000fe200078e020b */
[----:B------:R-:W-:Y:S01]  /*0a60*/  ISETP.LT.AND P3, PT, R17, 0xd0, !P0 ;  /* 0x000000d01100780c */ /* 0x000fe20004761270 */
[----:B------:R-:W-:Y:S01]  /*0a70*/  STS [R27+0x100], R12 ;  /* 0x0001000c1b007388 */ /* 0x000fe20000000800 */
[----:B------:R-:W-:-:S03]  /*0a80*/  SHF.R.U32.HI R7, RZ, 0x1f, R4 ;  /* 0x0000001fff077819 */ /* 0x000fc60000011604 */
[----:B------:R-:W-:Y:S01]  /*0a90*/  STS [R19+0x180], R15 ;  /* 0x0001800f13007388 */ /* 0x000fe20000000800 */
[----:B------:R-:W-:-:S03]  /*0aa0*/  LEA.HI.SX32 R17, R4, R7, 0x1c ;  /* 0x0000000704117211 */ /* 0x000fc600078fe2ff */
[----:B------:R1:W-:Y:S02]  /*0ab0*/  STS [R6+0x40], R13 ;  /* 0x0000400d06007388 */ /* 0x0003e40000000800 */
[----:B-1----:R-:W-:Y:S01]  /*0ac0*/  IMAD R13, R18, 0x3400, R5 ;  /* 0x00003400120d7824 */ /* 0x002fe200078e0205 */
[----:B------:R-:W-:Y:S02]  /*0ad0*/  CS2R R4, SRZ ;  /* 0x0000000000047805 */ /* 0x000fe4000001ff00 */
[----:B------:R-:W-:Y:S01]  /*0ae0*/  CS2R R6, SRZ ;  /* 0x0000000000067805 */ /* 0x000fe2000001ff00 */
[----:B0-----:R-:W-:-:S05]  /*0af0*/  IMAD.WIDE R12, R13, 0x4, R8 ;  /* 0x000000040d0c7825 */ /* 0x001fca00078e0208 */
[----:B------:R0:W2:Y:S01]  /*0b00*/  @P3 LDG.E.EL.128 R4, desc[UR6][R12.64] ;  /* 0x000000060c043981 */ /* 0x0000a2000c2e1d00 */
[----:B------:R-:W-:Y:S01]  /*0b10*/  ISETP.LT.AND P0, PT, R16, 0xd0, !P0 ;  /* 0x000000d01000780c */ /* 0x000fe20004701270 */
[----:B------:R-:W-:Y:S02]  /*0b20*/  IMAD R16, R17, -0x34, R16 ;  /* 0xffffffcc11107824 */ /* 0x000fe400078e0210 */
[----:B------:R1:W-:Y:S01]  /*0b30*/  STS [R14+0xc0], R29 ;  /* 0x0000c01d0e007388 */ /* 0x0003e20000000800 */
[----:B------:R-:W-:Y:S01]  /*0b40*/  FSETP.GEU.AND P4, PT, R10, RZ, PT ;  /* 0x000000ff0a00720b */ /* 0x000fe20003f8e000 */
[----:B0-----:R-:W0:Y:S01]  /*0b50*/  LDC.64 R12, c[0x0][0x240] ;  /* 0x00009000ff0c7b82 */ /* 0x001e220000000a00 */
[----:B-1----:R-:W-:-:S04]  /*0b60*/  IMAD R14, R16, 0x40, R11 ;  /* 0x00000040100e7824 */ /* 0x002fc800078e020b */
[----:B------:R-:W-:Y:S01]  /*0b70*/  IMAD R15, R17, 0x3400, R14 ;  /* 0x00003400110f7824 */ /* 0x000fe200078e020e */
[----:B------:R-:W-:Y:S02]  /*0b80*/  FSEL R29, R10, RZ, P4 ;  /* 0x000000ff0a1d7208 */ /* 0x000fe40002000000 */
[----:B------:R-:W-:Y:S01]  /*0b90*/  CS2R R10, SRZ ;  /* 0x00000000000a7805 */ /* 0x000fe2000001ff00 */
[----:B------:R-:W-:Y:S01]  /*0ba0*/  IMAD.WIDE R14, R15, 0x4, R8 ;  /* 0x000000040f0e7825 */ /* 0x000fe200078e0208 */
[----:B------:R-:W-:-:S06]  /*0bb0*/  CS2R R8, SRZ ;  /* 0x0000000000087805 */ /* 0x000fcc000001ff00 */
[----:B------:R1:W3:Y:S01]  /*0bc0*/  @P0 LDG.E.EL.128 R8, desc[UR6][R14.64] ;  /* 0x000000060e080981 */ /* 0x0002e2000c2e1d00 */
[----:B------:R-:W-:-:S03]  /*0bd0*/  FSETP.GEU.AND P4, PT, R26, RZ, PT ;  /* 0x000000ff1a00720b */ /* 0x000fc60003f8e000 */
[----:B------:R4:W-:Y:S01]  /*0be0*/  STS [R27+0x140], R29 ;  /* 0x0001401d1b007388 */ /* 0x0009e20000000800 */
[----:B-1----:R-:W-:-:S05]  /*0bf0*/  FSEL R14, R26, RZ, P4 ;  /* 0x000000ff1a0e7208 */ /* 0x002fca0002000000 */
[----:B------:R0:W-:Y:S01]  /*0c00*/  STS [R19+0x1c0], R14 ;  /* 0x0001c00e13007388 */ /* 0x0001e20000000800 */
[----:B----4-:R-:W-:-:S04]  /*0c10*/  SHF.L.U32 R29, R20, 0x2, RZ ;  /* 0x00000002141d7819 */ /* 0x010fc800000006ff */
[----:B------:R-:W-:Y:S01]  /*0c20*/  SHF.R.U32.HI R26, RZ, 0x5, R29 ;  /* 0x00000005ff1a7819 */ /* 0x000fe2000001161d */
[----:B------:R-:W-:-:S03]  /*0c30*/  IMAD R27, R28, 0x40, R3 ;  /* 0x000000401c1b7824 */ /* 0x000fc600078e0203 */
[----:B------:R-:W-:Y:S01]  /*0c40*/  SGXT.U32 R26, R26, 0x4 ;  /* 0x000000041a1a781a */ /* 0x000fe20000000000 */
[----:B------:R-:W-:Y:S01]  /*0c50*/  IMAD R28, R16, 0x40, R3 ;  /* 0x00000040101c7824 */ /* 0x000fe200078e0203 */
[----:B------:R-:W-:Y:S02]  /*0c60*/  LOP3.LUT R3, R29, 0x1fc, RZ, 0xc0, !PT ;  /* 0x000001fc1d037812 */ /* 0x000fe400078ec0ff */
[----:B------:R-:W-:Y:S01]  /*0c70*/  LEA R16, R26, UR4, 0x2 ;  /* 0x000000041a107c11 */ /* 0x000fe2000f8e10ff */
[----:B------:R-:W-:Y:S02]  /*0c80*/  IMAD R29, R17, 0x1a00, R28 ;  /* 0x00001a00111d7824 */ /* 0x000fe400078e021c */
[----:B------:R-:W-:Y:S02]  /*0c90*/  IMAD R27, R18, 0x1a00, R27 ;  /* 0x00001a00121b7824 */ /* 0x000fe400078e021b */
[----:B------:R-:W-:Y:S01]  /*0ca0*/  IMAD R17, R3, 0x4, R16 ;  /* 0x0000000403117824 */ /* 0x000fe200078e0210 */
[----:B------:R-:W-:Y:S01]  /*0cb0*/  BAR.SYNC.DEFER_BLOCKING 0x0 ;  /* 0x0000000000007b1d */ /* 0x000fe20000010000 */
[----:B0-----:R-:W-:-:S04]  /*0cc0*/  IMAD.WIDE R18, R27, 0x4, R12 ;  /* 0x000000041b127825 */ /* 0x001fc800078e020c */
[----:B------:R-:W-:Y:S02]  /*0cd0*/  IMAD.WIDE R28, R29, 0x4, R12 ;  /* 0x000000041d1c7825 */ /* 0x000fe400078e020c */
[----:B------:R-:W-:Y:S04]  /*0ce0*/  LDS R12, [R17] ;  /* 0x00000000110c7984 */ /* 0x000fe80000000800 */
[----:B------:R-:W-:Y:S04]  /*0cf0*/  LDS R13, [R17+0x4] ;  /* 0x00000400110d7984 */ /* 0x000fe80000000800 */
[----:B------:R-:W-:Y:S04]  /*0d00*/  LDS R14, [R17+0x8] ;  /* 0x00000800110e7984 */ /* 0x000fe80000000800 */
[----:B------:R-:W0:Y:S01]  /*0d10*/  LDS R15, [R17+0xc] ;  /* 0x00000c00110f7984 */ /* 0x000e220000000800 */
[----:B------:R-:W-:-:S04]  /*0d20*/  LOP3.LUT R27, R3, 0x200, RZ, 0xfc, !PT ;  /* 0x00000200031b7812 */ /* 0x000fc800078efcff */
[----:B------:R-:W-:-:S04]  /*0d30*/  SHF.R.U32.HI R27, RZ, 0x5, R27 ;  /* 0x00000005ff1b7819 */ /* 0x000fc8000001161b */
[----:B------:R-:W-:Y:S01]  /*0d40*/  LEA R16, R27, UR4, 0x2 ;  /* 0x000000041b107c11 */ /* 0x000fe2000f8e10ff */
[----:B0-----:R0:W-:Y:S01]  /*0d50*/  @P3 STG.E.128 desc[UR6][R18.64], R12 ;  /* 0x0000000c12003986 */ /* 0x0011e2000c101d06 */
[----:B------:R-:W-:Y:S02]  /*0d60*/  LEA R24, R24, UR4, 0x4 ;  /* 0x0000000418187c11 */ /* 0x000fe4000f8e20ff */
[----:B------:R-:W-:Y:S01]  /*0d70*/  LEA R22, R22, UR4, 0x4 ;  /* 0x0000000416167c11 */ /* 0x000fe2000f8e20ff */
[----:B--2---:R-:W-:Y:S01]  /*0d80*/  FADD R4, R12, R4 ;  /* 0x000000040c047221 */ /* 0x004fe20000000000 */
[----:B0-----:R-:W-:-:S05]  /*0d90*/  LEA R12, R3, R16, 0x2 ;  /* 0x00000010030c7211 */ /* 0x001fca00078e10ff */
[----:B------:R-:W-:Y:S04]  /*0da0*/  LDS R16, [R12+0x800] ;  /* 0x000800000c107984 */ /* 0x000fe80000000800 */
[----:B------:R-:W-:Y:S04]  /*0db0*/  LDS R17, [R12+0x804] ;  /* 0x000804000c117984 */ /* 0x000fe80000000800 */
[----:B------:R-:W-:Y:S04]  /*0dc0*/  LDS R18, [R12+0x808] ;  /* 0x000808000c127984 */ /* 0x000fe80000000800 */
[----:B------:R-:W0:Y:S01]  /*0dd0*/  LDS R19, [R12+0x80c] ;  /* 0x00080c000c137984 */ /* 0x000e220000000800 */
[----:B------:R-:W-:Y:S01]  /*0de0*/  FADD R5, R13, R5 ;  /* 0x000000050d057221 */ /* 0x000fe20000000000 */
[----:B------:R-:W-:Y:S01]  /*0df0*/  FADD R6, R14, R6 ;  /* 0x000000060e067221 */ /* 0x000fe20000000000 */
[----:B------:R-:W-:-:S02]  /*0e00*/  LOP3.LUT R13, R20, 0x7f, RZ, 0xc0, !PT ;  /* 0x0000007f140d7812 */ /* 0x000fc400078ec0ff */
[----:B------:R-:W-:Y:S02]  /*0e10*/  LEA.HI R14, R21, UR4, RZ, 0x1f ;  /* 0x00000004150e7c11 */ /* 0x000fe4000f8ff8ff */
[----:B------:R-:W-:Y:S01]  /*0e20*/  LEA R20, R23, UR4, 0x4 ;  /* 0x0000000417147c11 */ /* 0x000fe2000f8e20ff */
[----:B------:R-:W-:Y:S02]  /*0e30*/  IMAD.IADD R26, R26, 0x1, R13 ;  /* 0x000000011a1a7824 */ /* 0x000fe400078e020d */
[C---:B------:R-:W-:Y:S01]  /*0e40*/  IMAD R13, R25.reuse, 0x4, R14 ;  /* 0x00000004190d7824 */ /* 0x040fe200078e020e */
[C---:B------:R-:W-:Y:S01]  /*0e50*/  LEA R21, R25.reuse, R24, 0x2 ;  /* 0x0000001819157211 */ /* 0x040fe200078e10ff */
[----:B------:R-:W-:Y:S02]  /*0e60*/  IMAD R14, R25, 0x4, R20 ;  /* 0x00000004190e7824 */ /* 0x000fe400078e0214 */
[----:B------:R-:W-:Y:S01]  /*0e70*/  FADD R20, R15, R7 ;  /* 0x000000070f147221 */ /* 0x000fe20000000000 */
[----:B------:R-:W-:Y:S01]  /*0e80*/  IMAD R25, R25, 0x4, R22 ;  /* 0x0000000419197824 */ /* 0x000fe200078e0216 */
[----:B0-----:R0:W-:Y:S01]  /*0e90*/  @P0 STG.E.128 desc[UR6][R28.64], R16 ;  /* 0x000000101c000986 */ /* 0x0011e2000c101d06 */
[----:B------:R-:W-:Y:S01]  /*0ea0*/  BAR.SYNC.DEFER_BLOCKING 0x0 ;  /* 0x0000000000007b1d */ /* 0x000fe20000010000 */
[----:B---3--:R-:W-:Y:S01]  /*0eb0*/  FADD R22, R16, R8 ;  /* 0x0000000810167221 */ /* 0x008fe20000000000 */
[----:B------:R-:W-:Y:S01]  /*0ec0*/  FADD R7, R17, R9 ;  /* 0x0000000911077221 */ /* 0x000fe20000000000 */
[----:B------:R-:W-:Y:S01]  /*0ed0*/  FADD R24, R18, R10 ;  /* 0x0000000a12187221 */ /* 0x000fe20000000000 */
[----:B------:R-:W-:-:S02]  /*0ee0*/  FADD R15, R19, R11 ;  /* 0x0000000b130f7221 */ /* 0x000fc40000000000 */
[----:B------:R-:W-:Y:S01]  /*0ef0*/  STS [R13], R4 ;  /* 0x000000040d007388 */ /* 0x000fe20000000800 */
[----:B------:R-:W-:Y:S01]  /*0f00*/  LEA R8, R26, UR4, 0x4 ;  /* 0x000000041a087c11 */ /* 0x000fe2000f8e20ff */
[----:B0-----:R-:W0:Y:S02]  /*0f10*/  LDC.64 R16, c[0x0][0x248] ;  /* 0x00009200ff107b82 */ /* 0x001e240000000a00 */
[----:B------:R0:W-:Y:S04]  /*0f20*/  STS [R14+0x80], R5 ;  /* 0x000080050e007388 */ /* 0x0001e80000000800 */
[----:B------:R-:W-:Y:S04]  /*0f30*/  STS [R21+0x100], R6 ;  /* 0x0001000615007388 */ /* 0x000fe80000000800 */
[----:B------:R-:W-:Y:S04]  /*0f40*/  STS [R25+0x180], R20 ;  /* 0x0001801419007388 */ /* 0x000fe80000000800 */
[----:B------:R-:W-:Y:S04]  /*0f50*/  STS [R13+0x40], R22 ;  /* 0x000040160d007388 */ /* 0x000fe80000000800 */
[----:B------:R-:W-:Y:S04]  /*0f60*/  STS [R14+0xc0], R7 ;  /* 0x0000c0070e007388 */ /* 0x000fe80000000800 */
[----:B------:R-:W-:Y:S04]  /*0f70*/  STS [R21+0x140], R24 ;  /* 0x0001401815007388 */ /* 0x000fe80000000800 */
[----:B------:R-:W-:Y:S01]  /*0f80*/  STS [R25+0x1c0], R15 ;  /* 0x0001c00f19007388 */ /* 0x000fe20000000800 */
[----:B------:R-:W-:Y:S06]  /*0f90*/  BAR.SYNC.DEFER_BLOCKING 0x0 ;  /* 0x0000000000007b1d */ /* 0x000fec0000010000 */
[----:B------:R-:W1:Y:S01]  /*0fa0*/  LDS.128 R8, [R8] ;  /* 0x0000000008087984 */ /* 0x000e620000000c00 */
[----:B0-----:R-:W-:Y:S01]  /*0fb0*/  IMAD.WIDE R4, R2, 0x4, R16 ;  /* 0x0000000402047825 */ /* 0x001fe200078e0210 */
[----:B------:R-:W-:-:S05]  /*0fc0*/  LEA R12, R27, UR4, 0x4 ;  /* 0x000000041b0c7c11 */ /* 0x000fca000f8e20ff */
[----:B------:R-:W-:Y:S01]  /*0fd0*/  IMAD R12, R3, 0x4, R12 ;  /* 0x00000004030c7824 */ /* 0x000fe200078e020c */
[----:B-1----:R0:W-:Y:S02]  /*0fe0*/  @P2 STG.E.128 desc[UR6][R4.64], R8 ;  /* 0x0000000804002986 */ /* 0x0021e4000c101d06 */
[----:B0-----:R-:W-:Y:S05]  /*0ff0*/  @!P1 EXIT ;  /* 0x000000000000994d */ /* 0x001fea0003800000 */
[----:B------:R-:W0:Y:S01]  /*1000*/  LDS.128 R12, [R12+0x800] ;  /* 0x000800000c0c7984 */ /* 0x000e220000000c00 */
[----:B------:R-:W-:-:S05]  /*1010*/  IMAD.WIDE R2, R0, 0x4, R16 ;  /* 0x0000000400027825 */ /* 0x000fca00078e0210 */
[----:B0-----:R-:W-:Y:S01]  /*1020*/  STG.E.128 desc[UR6][R2.64], R12 ;  /* 0x0000000c02007986 */ /* 0x001fe2000c101d06 */
[----:B------:R-:W-:Y:S05]  /*1030*/  EXIT ;  /* 0x000000000000794d */ /* 0x000fea0003800000 */
.L_x_0:
[----:B------:R-:W-:-:S00]  /*1040*/  BRA `(.L_x_0) ;  /* 0xfffffffc00fc7947 */ /* 0x000fc0000383ffff */
[----:B------:R-:W-:-:S00]  /*1050*/  NOP ;  /* 0x0000000000007918 */ /* 0x000fc00000000000 */
        /* <DEDUP_REMOVED lines=10> */
.L_x_1:


//--------------------- .nv.global.init           --------------------------
	.section	.nv.global.init,"aw",@progbits
.nv.global.init:
	.type		_$_str,@object
	.size		_$_str,(_$_str_$_2 - _$_str)
_$_str:
        /*0000*/ 	.byte	0x5f, 0x5f, 0x43, 0x55, 0x44, 0x41, 0x5f, 0x46, 0x54, 0x5a, 0x00
	.type		_$_str_$_2,@object
	.size		_$_str_$_2,(.L_1 - _$_str_$_2)
_$_str_$_2:
        /*000b*/ 	.byte	0x5f, 0x5f, 0x43, 0x55, 0x44, 0x41, 0x5f, 0x50, 0x52, 0x45, 0x43, 0x5f, 0x53, 0x51, 0x52, 0x54
        /*001b*/ 	.byte	0x00
.L_1:


//--------------------- .nv.shared.triton_poi_fused__native_batch_norm_legit_no_training_add_relu_32 --------------------------
	.section	.nv.shared.triton_poi_fused__native_batch_norm_legit_no_training_add_relu_32,"aw",@nobits
	.sectionflags	@""
	.align	16
	.zero		1024


//--------------------- .nv.constant0.triton_poi_fused__native_batch_norm_legit_no_training_add_relu_32 --------------------------
	.section	.nv.constant0.triton_poi_fused__native_batch_norm_legit_no_training_add_relu_32,"a",@progbits
	.sectionflags	@""
	.align	4
.nv.constant0.triton_poi_fused__native_batch_norm_legit_no_training_add_relu_32:
	.zero		600
